	.headerflags	@"EF_CUDA_TEXMODE_UNIFIED EF_CUDA_64BIT_ADDRESS EF_CUDA_ACCELERATORS EF_CUDA_SM90 EF_CUDA_VIRTUAL_SM(EF_CUDA_SM90)"
	.elftype	@"ET_EXEC"


//--------------------- .nv.info                  --------------------------
	.section	.nv.info,"",@"SHT_CUDA_INFO"
	.align	4


	//----- nvinfo : EIATTR_REGCOUNT
	.align		4
        /*0000*/ 	.byte	0x04, 0x2f
        /*0002*/ 	.short	(.L_1 - .L_0)
	.align		4
.L_0:
        /*0004*/ 	.word	index@(triton_poi_fused_leaky_relu_3)
        /*0008*/ 	.word	0x0000000e


	//----- nvinfo : EIATTR_MIN_STACK_SIZE
	.align		4
.L_1:
        /*000c*/ 	.byte	0x04, 0x12
        /*000e*/ 	.short	(.L_3 - .L_2)
	.align		4
.L_2:
        /*0010*/ 	.word	index@(triton_poi_fused_leaky_relu_3)
        /*0014*/ 	.word	0x00000000


	//----- nvinfo : EIATTR_FRAME_SIZE
	.align		4
.L_3:
        /*0018*/ 	.byte	0x04, 0x11
        /*001a*/ 	.short	(.L_5 - .L_4)
	.align		4
.L_4:
        /*001c*/ 	.word	index@(triton_poi_fused_leaky_relu_3)
        /*0020*/ 	.word	0x00000000


	//----- nvinfo : EIATTR_MIN_STACK_SIZE
	.align		4
.L_5:
        /*0024*/ 	.byte	0x04, 0x12
        /*0026*/ 	.short	(.L_7 - .L_6)
	.align		4
.L_6:
        /*0028*/ 	.word	index@(triton_poi_fused_leaky_relu_3)
        /*002c*/ 	.word	0x00000000
.L_7:


//--------------------- .nv.info.triton_poi_fused_leaky_relu_3 --------------------------
	.section	.nv.info.triton_poi_fused_leaky_relu_3,"",@"SHT_CUDA_INFO"
	.sectionflags	@""
	.align	4


	//----- nvinfo : EIATTR_CUDA_API_VERSION
	.align		4
        /*0000*/ 	.byte	0x04, 0x37
        /*0002*/ 	.short	(.L_9 - .L_8)
.L_8:
        /*0004*/ 	.word	0x0000007c


	//----- nvinfo : EIATTR_KPARAM_INFO
	.align		4
.L_9:
        /*0008*/ 	.byte	0x04, 0x17
        /*000a*/ 	.short	(.L_11 - .L_10)
.L_10:
        /*000c*/ 	.word	0x00000000
        /*0010*/ 	.short	0x0001
        /*0012*/ 	.short	0x0008
        /*0014*/ 	.byte	0x00, 0xf0, 0x11, 0x00


	//----- nvinfo : EIATTR_KPARAM_INFO
	.align		4
.L_11:
        /*0018*/ 	.byte	0x04, 0x17
        /*001a*/ 	.short	(.L_13 - .L_12)
.L_12:
        /*001c*/ 	.word	0x00000000
        /*0020*/ 	.short	0x0000
        /*0022*/ 	.short	0x0000
        /*0024*/ 	.byte	0x00, 0xf4, 0x21, 0x00


	//----- nvinfo : EIATTR_SPARSE_MMA_MASK
	.align		4
.L_13:
        /*0028*/ 	.byte	0x03, 0x50
        /*002a*/ 	.short	0x0000


	//----- nvinfo : EIATTR_MAXREG_COUNT
	.align		4
        /*002c*/ 	.byte	0x03, 0x1b
        /*002e*/ 	.short	0x00ff


	//----- nvinfo : EIATTR_EXIT_INSTR_OFFSETS
	.align		4
        /*0030*/ 	.byte	0x04, 0x1c
        /*0032*/ 	.short	(.L_15 - .L_14)


	//   ....[0]....
.L_14:
        /*0034*/ 	.word	0x00000230


	//   ....[1]....
        /*0038*/ 	.word	0x00000250


	//----- nvinfo : EIATTR_REQNTID
	.align		4
.L_15:
        /*003c*/ 	.byte	0x04, 0x10
        /*003e*/ 	.short	(.L_17 - .L_16)
.L_16:
        /*0040*/ 	.word	0x00000080
        /*0044*/ 	.word	0x00000001
        /*0048*/ 	.word	0x00000001


	//----- nvinfo : EIATTR_CBANK_PARAM_SIZE
	.align		4
.L_17:
        /*004c*/ 	.byte	0x03, 0x19
        /*004e*/ 	.short	0x000c


	//----- nvinfo : EIATTR_PARAM_CBANK
	.align		4
        /*0050*/ 	.byte	0x04, 0x0a
        /*0052*/ 	.short	(.L_19 - .L_18)
	.align		4
.L_18:
        /*0054*/ 	.word	index@(.nv.constant0.triton_poi_fused_leaky_relu_3)
        /*0058*/ 	.short	0x0210
        /*005a*/ 	.short	0x000c


	//----- nvinfo : EIATTR_SW_WAR
	.align		4
.L_19:
        /*005c*/ 	.byte	0x04, 0x36
        /*005e*/ 	.short	(.L_21 - .L_20)
.L_20:
        /*0060*/ 	.word	0x00000008
.L_21:


//--------------------- .nv.callgraph             --------------------------
	.section	.nv.callgraph,"",@"SHT_CUDA_CALLGRAPH"
	.align	4
	.sectionentsize	8
	.align		4
        /*0000*/ 	.word	0x00000000
	.align		4
        /*0004*/ 	.word	0xffffffff
	.align		4
        /*0008*/ 	.word	0x00000000
	.align		4
        /*000c*/ 	.word	0xfffffffe
	.align		4
        /*0010*/ 	.word	0x00000000
	.align		4
        /*0014*/ 	.word	0xfffffffd
	.align		4
        /*0018*/ 	.word	0x00000000
	.align		4
        /*001c*/ 	.word	0xfffffffc


//--------------------- .text.triton_poi_fused_leaky_relu_3 --------------------------
	.section	.text.triton_poi_fused_leaky_relu_3,"ax",@progbits
	.align	128
        .global         triton_poi_fused_leaky_relu_3
        .type           triton_poi_fused_leaky_relu_3,@function
        .size           triton_poi_fused_leaky_relu_3,(.L_x_1 - triton_poi_fused_leaky_relu_3)
        .other          triton_poi_fused_leaky_relu_3,@"STO_CUDA_ENTRY STV_DEFAULT"
triton_poi_fused_leaky_relu_3:
.text.triton_poi_fused_leaky_relu_3:
[----:B------:R-:W0:Y:S02]  /*0000*/  LDC R1, c[0x0][0x28] ;  /* 0x00000a00ff017b82 */ /* 0x000e240000000800 */
[----:B------:R-:W1:Y:S01]  /*0010*/  S2R R0, SR_TID.X ;  /* 0x0000000000007919 */ /* 0x000e620000002100 */
[----:B------:R-:W2:Y:S01]  /*0020*/  LDC.64 R2, c[0x0][0x210] ;  /* 0x00008400ff027b82 */ /* 0x000ea20000000a00 */
[----:B------:R-:W-:Y:S02]  /*0030*/  CS2R R8, SRZ ;  /* 0x0000000000087805 */ /* 0x000fe4000001ff00 */
[----:B------:R-:W-:Y:S01]  /*0040*/  CS2R R10, SRZ ;  /* 0x00000000000a7805 */ /* 0x000fe2000001ff00 */
[----:B------:R-:W3:Y:S01]  /*0050*/  S2R R5, SR_CTAID.X ;  /* 0x0000000000057919 */ /* 0x000ee20000002500 */
[----:B------:R-:W-:Y:S01]  /*0060*/  ULDC.64 UR4, c[0x0][0x208] ;  /* 0x0000820000047ab9 */ /* 0x000fe20000000a00 */
[----:B-1----:R-:W-:-:S05]  /*0070*/  IMAD.SHL.U32 R0, R0, 0x4, RZ ;  /* 0x0000000400007824 */ /* 0x002fca00078e00ff */
[----:B------:R-:W-:-:S05]  /*0080*/  LOP3.LUT R0, R0, 0x1fc, RZ, 0xc0, !PT ;  /* 0x000001fc00007812 */ /* 0x000fca00078ec0ff */
[----:B---3--:R-:W-:-:S04]  /*0090*/  IMAD R5, R5, 0x400, R0 ;  /* 0x0000040005057824 */ /* 0x008fc800078e0200 */
[C---:B--2---:R-:W-:Y:S01]  /*00a0*/  IMAD.WIDE R2, R5.reuse, 0x4, R2 ;  /* 0x0000000405027825 */ /* 0x044fe200078e0202 */
[----:B------:R-:W-:-:S03]  /*00b0*/  ISETP.GE.AND P4, PT, R5, 0x5b200, PT ;  /* 0x0005b2000500780c */ /* 0x000fc60003f86270 */
[----:B------:R-:W-:-:S05]  /*00c0*/  VIADD R5, R5, 0x200 ;  /* 0x0000020005057836 */ /* 0x000fca0000000000 */
[----:B------:R-:W-:-:S05]  /*00d0*/  ISETP.GE.AND P0, PT, R5, 0x5b200, PT ;  /* 0x0005b2000500780c */ /* 0x000fca0003f06270 */
[----:B------:R-:W2:Y:S01]  /*00e0*/  @!P4 LDG.E.128 R8, desc[UR4][R2.64] ;  /* 0x000000040208c981 */ /* 0x000ea2000c1e1d00 */
[----:B------:R-:W-:Y:S02]  /*00f0*/  CS2R R4, SRZ ;  /* 0x0000000000047805 */ /* 0x000fe4000001ff00 */
[----:B------:R-:W-:-:S06]  /*0100*/  CS2R R6, SRZ ;  /* 0x0000000000067805 */ /* 0x000fcc000001ff00 */
[----:B------:R-:W3:Y:S01]  /*0110*/  @!P0 LDG.E.128 R4, desc[UR4][R2.64+0x800] ;  /* 0x0008000402048981 */ /* 0x000ee2000c1e1d00 */
[----:B--2---:R-:W-:Y:S02]  /*0120*/  FSETP.GT.AND P2, PT, R8, RZ, PT ;  /* 0x000000ff0800720b */ /* 0x004fe40003f44000 */
[----:B------:R-:W-:Y:S02]  /*0130*/  FSETP.GT.AND P6, PT, R9, RZ, PT ;  /* 0x000000ff0900720b */ /* 0x000fe40003fc4000 */
[----:B------:R-:W-:Y:S02]  /*0140*/  FSETP.GT.AND P5, PT, R10, RZ, PT ;  /* 0x000000ff0a00720b */ /* 0x000fe40003fa4000 */
[----:B------:R-:W-:Y:S02]  /*0150*/  FSETP.GT.AND P1, PT, R11, RZ, PT ;  /* 0x000000ff0b00720b */ /* 0x000fe40003f24000 */
[----:B---3--:R-:W-:-:S05]  /*0160*/  FSETP.GT.AND P3, PT, R4, RZ, PT ;  /* 0x000000ff0400720b */ /* 0x008fca0003f64000 */
[----:B------:R-:W-:Y:S01]  /*0170*/  @!P2 FMUL R8, R8, 0.20000000298023223877 ;  /* 0x3e4ccccd0808a820 */ /* 0x000fe20000400000 */
[----:B------:R-:W-:Y:S01]  /*0180*/  FSETP.GT.AND P2, PT, R5, RZ, PT ;  /* 0x000000ff0500720b */ /* 0x000fe20003f44000 */
[----:B------:R-:W-:Y:S01]  /*0190*/  @!P6 FMUL R9, R9, 0.20000000298023223877 ;  /* 0x3e4ccccd0909e820 */ /* 0x000fe20000400000 */
[----:B------:R-:W-:Y:S01]  /*01a0*/  FSETP.GT.AND P6, PT, R6, RZ, PT ;  /* 0x000000ff0600720b */ /* 0x000fe20003fc4000 */
[----:B------:R-:W-:Y:S01]  /*01b0*/  @!P5 FMUL R10, R10, 0.20000000298023223877 ;  /* 0x3e4ccccd0a0ad820 */ /* 0x000fe20000400000 */
[----:B------:R-:W-:Y:S01]  /*01c0*/  FSETP.GT.AND P5, PT, R7, RZ, PT ;  /* 0x000000ff0700720b */ /* 0x000fe20003fa4000 */
[----:B------:R-:W-:Y:S02]  /*01d0*/  @!P1 FMUL R11, R11, 0.20000000298023223877 ;  /* 0x3e4ccccd0b0b9820 */ /* 0x000fe40000400000 */
[----:B------:R-:W-:-:S03]  /*01e0*/  @!P3 FMUL R4, R4, 0.20000000298023223877 ;  /* 0x3e4ccccd0404b820 */ /* 0x000fc60000400000 */
[----:B------:R1:W-:Y:S03]  /*01f0*/  @!P4 STG.E.128 desc[UR4][R2.64], R8 ;  /* 0x000000080200c986 */ /* 0x0003e6000c101d04 */
[----:B------:R-:W-:Y:S02]  /*0200*/  @!P2 FMUL R5, R5, 0.20000000298023223877 ;  /* 0x3e4ccccd0505a820 */ /* 0x000fe40000400000 */
[----:B------:R-:W-:Y:S02]  /*0210*/  @!P6 FMUL R6, R6, 0.20000000298023223877 ;  /* 0x3e4ccccd0606e820 */ /* 0x000fe40000400000 */
[----:B------:R-:W-:Y:S01]  /*0220*/  @!P5 FMUL R7, R7, 0.20000000298023223877 ;  /* 0x3e4ccccd0707d820 */ /* 0x000fe20000400000 */
[----:B------:R-:W-:Y:S06]  /*0230*/  @P0 EXIT ;  /* 0x000000000000094d */ /* 0x000fec0003800000 */
[----:B------:R-:W-:Y:S01]  /*0240*/  STG.E.128 desc[UR4][R2.64+0x800], R4 ;  /* 0x0008000402007986 */ /* 0x000fe2000c101d04 */
[----:B------:R-:W-:Y:S05]  /*0250*/  EXIT ;  /* 0x000000000000794d */ /* 0x000fea0003800000 */
.L_x_0:
[----:B------:R-:W-:-:S00]  /*0260*/  BRA `(.L_x_0) ;  /* 0xfffffffc00fc7947 */ /* 0x000fc0000383ffff */
[----:B------:R-:W-:-:S00]  /*0270*/  NOP ;  /* 0x0000000000007918 */ /* 0x000fc00000000000 */
        /* <DEDUP_REMOVED lines=8> */
.L_x_1:


//--------------------- .nv.constant0.triton_poi_fused_leaky_relu_3 --------------------------
	.section	.nv.constant0.triton_poi_fused_leaky_relu_3,"a",@progbits
	.sectionflags	@""
	.align	4
.nv.constant0.triton_poi_fused_leaky_relu_3:
	.zero		540
